//
// Generated by NVIDIA NVVM Compiler
//
// Compiler Build ID: CL-36424714
// Cuda compilation tools, release 13.0, V13.0.88
// Based on NVVM 20.0.0
//

.version 9.0
.target sm_100
.address_size 64

	// .globl	_Z18verify_dot4_kernelPcS_Pii
.extern .func  (.param .b32 func_retval0) vprintf
(
	.param .b64 vprintf_param_0,
	.param .b64 vprintf_param_1
)
;
.global .align 1 .b8 $str[54] = {67, 85, 68, 65, 32, 116, 101, 115, 116, 32, 37, 100, 58, 32, 97, 61, 91, 37, 100, 44, 37, 100, 44, 37, 100, 44, 37, 100, 93, 32, 98, 61, 91, 37, 100, 44, 37, 100, 44, 37, 100, 44, 37, 100, 93, 32, 45, 62, 32, 37, 100, 92, 110};

.visible .entry _Z18verify_dot4_kernelPcS_Pii(
	.param .u64 .ptr .align 1 _Z18verify_dot4_kernelPcS_Pii_param_0,
	.param .u64 .ptr .align 1 _Z18verify_dot4_kernelPcS_Pii_param_1,
	.param .u64 .ptr .align 1 _Z18verify_dot4_kernelPcS_Pii_param_2,
	.param .u32 _Z18verify_dot4_kernelPcS_Pii_param_3
)
{
	.local .align 8 .b8 	__local_depot0[40];
	.reg .b64 	%SP;
	.reg .b64 	%SPL;
	.reg .pred 	%p<3>;
	.reg .b32 	%r<28>;
	.reg .b64 	%rd<16>;

	mov.u64 	%SPL, __local_depot0;
	cvta.local.u64 	%SP, %SPL;
	ld.param.u64 	%rd1, [_Z18verify_dot4_kernelPcS_Pii_param_0];
	ld.param.u64 	%rd2, [_Z18verify_dot4_kernelPcS_Pii_param_1];
	ld.param.u64 	%rd3, [_Z18verify_dot4_kernelPcS_Pii_param_2];
	ld.param.u32 	%r5, [_Z18verify_dot4_kernelPcS_Pii_param_3];
	mov.u32 	%r6, %ctaid.x;
	mov.u32 	%r7, %ntid.x;
	mov.u32 	%r8, %tid.x;
	mad.lo.s32 	%r1, %r6, %r7, %r8;
	setp.ge.s32 	%p1, %r1, %r5;
	@%p1 bra 	$L__BB0_3;
	cvta.to.global.u64 	%rd4, %rd1;
	cvta.to.global.u64 	%rd5, %rd2;
	cvta.to.global.u64 	%rd6, %rd3;
	shl.b32 	%r13, %r1, 2;
	cvt.s64.s32 	%rd7, %r13;
	add.s64 	%rd8, %rd4, %rd7;
	ld.global.u32 	%r2, [%rd8];
	add.s64 	%rd9, %rd5, %rd7;
	ld.global.u32 	%r3, [%rd9];
	mov.b32 	%r12, 0;
	// begin inline asm
	dp4a.s32.s32 %r9, %r2, %r3, %r12;
	// end inline asm
	mul.wide.s32 	%rd10, %r1, 4;
	add.s64 	%rd11, %rd6, %rd10;
	st.global.u32 	[%rd11], %r9;
	setp.gt.s32 	%p2, %r1, 3;
	@%p2 bra 	$L__BB0_3;
	add.u64 	%rd12, %SP, 0;
	add.u64 	%rd13, %SPL, 0;
	cvt.s32.s8 	%r14, %r2;
	shl.b32 	%r15, %r2, 16;
	shr.s32 	%r16, %r15, 24;
	shl.b32 	%r17, %r2, 8;
	shr.s32 	%r18, %r17, 24;
	shr.s32 	%r19, %r2, 24;
	cvt.s32.s8 	%r20, %r3;
	shl.b32 	%r21, %r3, 16;
	shr.s32 	%r22, %r21, 24;
	shl.b32 	%r23, %r3, 8;
	shr.s32 	%r24, %r23, 24;
	shr.s32 	%r25, %r3, 24;
	st.local.v2.u32 	[%rd13], {%r1, %r14};
	st.local.v2.u32 	[%rd13+8], {%r16, %r18};
	st.local.v2.u32 	[%rd13+16], {%r19, %r20};
	st.local.v2.u32 	[%rd13+24], {%r22, %r24};
	st.local.v2.u32 	[%rd13+32], {%r25, %r9};
	mov.u64 	%rd14, $str;
	cvta.global.u64 	%rd15, %rd14;
	{ // callseq 0, 0
	.param .b64 param0;
	st.param.b64 	[param0], %rd15;
	.param .b64 param1;
	st.param.b64 	[param1], %rd12;
	.param .b32 retval0;
	call.uni (retval0), 
	vprintf, 
	(
	param0, 
	param1
	);
	ld.param.b32 	%r26, [retval0];
	} // callseq 0
$L__BB0_3:
	ret;

}


// ===== COMPILED SASS (sm_100) =====

	.target	sm_100

	.elftype	@"ET_EXEC"


//--------------------- .note.nv.tkinfo           --------------------------
	.section	.note.nv.tkinfo,"",@"SHT_NOTE"
	.sectionflags	@"SHF_NOTE_NV_TKINFO"
	.tkinfo
        /*0018*/ 	.word	0x00000002
        /*0030*/ 	.string	""
        /*0030*/ 	.string	"ptxas"
        /*0030*/ 	.string	"Cuda compilation tools, release 13.0, V13.0.88"
        /*0030*/ 	.string	"Build cuda_13.0.r13.0/compiler.36424714_0"
        /*0030*/ 	.string	"-arch sm_100 -m 64 "



//--------------------- .note.nv.cuinfo           --------------------------
	.section	.note.nv.cuinfo,"",@"SHT_NOTE"
	.sectionflags	@"SHF_NOTE_NV_CUINFO"
        /*0018*/ 	.short	0x0002
        /*001a*/ 	.short	0x0064
        /*001c*/ 	.short	0x0082
	.zero		2


//--------------------- .nv.info                  --------------------------
	.section	.nv.info,"",@"SHT_CUDA_INFO"
	.align	4


	//----- nvinfo : EIATTR_REGCOUNT
	.align		4
        /*0000*/ 	.byte	0x04, 0x2f
        /*0002*/ 	.short	(.L_2 - .L_1)
	.align		4
.L_1:
        /*0004*/ 	.word	index@(_Z18verify_dot4_kernelPcS_Pii)
        /*0008*/ 	.word	0x00000018


	//----- nvinfo : EIATTR_FRAME_SIZE
	.align		4
.L_2:
        /*000c*/ 	.byte	0x04, 0x11
        /*000e*/ 	.short	(.L_4 - .L_3)
	.align		4
.L_3:
        /*0010*/ 	.word	index@(_Z18verify_dot4_kernelPcS_Pii)
        /*0014*/ 	.word	0x00000028


	//----- nvinfo : EIATTR_MIN_STACK_SIZE
	.align		4
.L_4:
        /*0018*/ 	.byte	0x04, 0x12
        /*001a*/ 	.short	(.L_6 - .L_5)
	.align		4
.L_5:
        /*001c*/ 	.word	index@(_Z18verify_dot4_kernelPcS_Pii)
        /*0020*/ 	.word	0x00000028
.L_6:


//--------------------- .nv.compat                --------------------------
	.section	.nv.compat,"",@"SHT_CUDA_COMPAT_INFO"
	.align	4
        /*0000*/ 	.byte	0x02, 0x09, 0x00, 0x00, 0x02, 0x02, 0x01, 0x00, 0x02, 0x05, 0x05, 0x00, 0x03, 0x07, 0x01, 0x01
        /*0010*/ 	.byte	0x02, 0x03, 0x00, 0x00, 0x02, 0x06, 0x01, 0x00, 0x04, 0x0b, 0x08, 0x00, 0x09, 0x00, 0x00, 0x00
        /*0020*/ 	.byte	0x00, 0x00, 0x00, 0x00


//--------------------- .nv.info._Z18verify_dot4_kernelPcS_Pii --------------------------
	.section	.nv.info._Z18verify_dot4_kernelPcS_Pii,"",@"SHT_CUDA_INFO"
	.sectionflags	@""
	.align	4


	//----- nvinfo : EIATTR_CUDA_API_VERSION
	.align		4
        /*0000*/ 	.byte	0x04, 0x37
        /*0002*/ 	.short	(.L_8 - .L_7)
.L_7:
        /*0004*/ 	.word	0x00000082


	//----- nvinfo : EIATTR_KPARAM_INFO
	.align		4
.L_8:
        /*0008*/ 	.byte	0x04, 0x17
        /*000a*/ 	.short	(.L_10 - .L_9)
.L_9:
        /*000c*/ 	.word	0x00000000
        /*0010*/ 	.short	0x0003
        /*0012*/ 	.short	0x0018
        /*0014*/ 	.byte	0x00, 0xf0, 0x11, 0x00


	//----- nvinfo : EIATTR_KPARAM_INFO
	.align		4
.L_10:
        /*0018*/ 	.byte	0x04, 0x17
        /*001a*/ 	.short	(.L_12 - .L_11)
.L_11:
        /*001c*/ 	.word	0x00000000
        /*0020*/ 	.short	0x0002
        /*0022*/ 	.short	0x0010
        /*0024*/ 	.byte	0x00, 0xf5, 0x21, 0x00


	//----- nvinfo : EIATTR_KPARAM_INFO
	.align		4
.L_12:
        /*0028*/ 	.byte	0x04, 0x17
        /*002a*/ 	.short	(.L_14 - .L_13)
.L_13:
        /*002c*/ 	.word	0x00000000
        /*0030*/ 	.short	0x0001
        /*0032*/ 	.short	0x0008
        /*0034*/ 	.byte	0x00, 0xf5, 0x21, 0x00


	//----- nvinfo : EIATTR_KPARAM_INFO
	.align		4
.L_14:
        /*0038*/ 	.byte	0x04, 0x17
        /*003a*/ 	.short	(.L_16 - .L_15)
.L_15:
        /*003c*/ 	.word	0x00000000
        /*0040*/ 	.short	0x0000
        /*0042*/ 	.short	0x0000
        /*0044*/ 	.byte	0x00, 0xf5, 0x21, 0x00


	//----- nvinfo : EIATTR_SPARSE_MMA_MASK
	.align		4
.L_16:
        /*0048*/ 	.byte	0x03, 0x50
        /*004a*/ 	.short	0x0000


	//----- nvinfo : EIATTR_MAXREG_COUNT
	.align		4
        /*004c*/ 	.byte	0x03, 0x1b
        /*004e*/ 	.short	0x00ff


	//----- nvinfo : EIATTR_EXTERNS
	.align		4
        /*0050*/ 	.byte	0x04, 0x0f
        /*0052*/ 	.short	(.L_18 - .L_17)


	//   ....[0]....
	.align		4
.L_17:
        /*0054*/ 	.word	index@(vprintf)


	//----- nvinfo : EIATTR_MERCURY_ISA_VERSION
	.align		4
.L_18:
        /*0058*/ 	.byte	0x03, 0x5f
        /*005a*/ 	.short	0x0101


	//----- nvinfo : EIATTR_VRC_CTA_INIT_COUNT
	.align		4
        /*005c*/ 	.byte	0x02, 0x4a
	.zero		1
	.zero		1


	//----- nvinfo : EIATTR_SYSCALL_OFFSETS
	.align		4
        /*0060*/ 	.byte	0x04, 0x46
        /*0062*/ 	.short	(.L_20 - .L_19)


	//   ....[0]....
.L_19:
        /*0064*/ 	.word	0x00000340


	//----- nvinfo : EIATTR_EXIT_INSTR_OFFSETS
	.align		4
.L_20:
        /*0068*/ 	.byte	0x04, 0x1c
        /*006a*/ 	.short	(.L_22 - .L_21)


	//   ....[0]....
.L_21:
        /*006c*/ 	.word	0x000000c0


	//   ....[1]....
        /*0070*/ 	.word	0x000001c0


	//   ....[2]....
        /*0074*/ 	.word	0x00000350


	//----- nvinfo : EIATTR_CRS_STACK_SIZE
	.align		4
.L_22:
        /*0078*/ 	.byte	0x04, 0x1e
        /*007a*/ 	.short	(.L_24 - .L_23)
.L_23:
        /*007c*/ 	.word	0x00000000


	//----- nvinfo : EIATTR_CBANK_PARAM_SIZE
	.align		4
.L_24:
        /*0080*/ 	.byte	0x03, 0x19
        /*0082*/ 	.short	0x001c


	//----- nvinfo : EIATTR_PARAM_CBANK
	.align		4
        /*0084*/ 	.byte	0x04, 0x0a
        /*0086*/ 	.short	(.L_26 - .L_25)
	.align		4
.L_25:
        /*0088*/ 	.word	index@(.nv.constant0._Z18verify_dot4_kernelPcS_Pii)
        /*008c*/ 	.short	0x0380
        /*008e*/ 	.short	0x001c


	//----- nvinfo : EIATTR_SW_WAR
	.align		4
.L_26:
        /*0090*/ 	.byte	0x04, 0x36
        /*0092*/ 	.short	(.L_28 - .L_27)
.L_27:
        /*0094*/ 	.word	0x00000008
.L_28:


//--------------------- .nv.callgraph             --------------------------
	.section	.nv.callgraph,"",@"SHT_CUDA_CALLGRAPH"
	.align	4
	.sectionentsize	8
	.align		4
        /*0000*/ 	.word	0x00000000
	.align		4
        /*0004*/ 	.word	0xffffffff
	.align		4
        /*0008*/ 	.word	index@(_Z18verify_dot4_kernelPcS_Pii)
	.align		4
        /*000c*/ 	.word	index@(vprintf)
	.align		4
        /*0010*/ 	.word	0x00000000
	.align		4
        /*0014*/ 	.word	0xfffffffe
	.align		4
        /*0018*/ 	.word	0x00000000
	.align		4
        /*001c*/ 	.word	0xfffffffd
	.align		4
        /*0020*/ 	.word	0x00000000
	.align		4
        /*0024*/ 	.word	0xfffffffc


//--------------------- .nv.constant4             --------------------------
	.section	.nv.constant4,"a",@progbits
	.align	8
	.align		8
.nv.constant4:
        /*0000*/ 	.dword	vprintf
	.align		8
        /*0008*/ 	.dword	$str


//--------------------- .text._Z18verify_dot4_kernelPcS_Pii --------------------------
	.section	.text._Z18verify_dot4_kernelPcS_Pii,"ax",@progbits
	.align	128
        .global         _Z18verify_dot4_kernelPcS_Pii
        .type           _Z18verify_dot4_kernelPcS_Pii,@function
        .size           _Z18verify_dot4_kernelPcS_Pii,(.L_x_2 - _Z18verify_dot4_kernelPcS_Pii)
        .other          _Z18verify_dot4_kernelPcS_Pii,@"STO_CUDA_ENTRY STV_DEFAULT"
_Z18verify_dot4_kernelPcS_Pii:
.text._Z18verify_dot4_kernelPcS_Pii:
[----:B------:R-:W0:Y:S01]  /*0000*/  LDC R1, c[0x0][0x37c] ;  /* 0x0000df00ff017b82 */ /* 0x000e220000000800 */
[----:B------:R-:W1:Y:S01]  /*0010*/  S2R R3, SR_TID.X ;  /* 0x0000000000037919 */ /* 0x000e620000002100 */
[----:B------:R-:W2:Y:S06]  /*0020*/  LDCU UR5, c[0x0][0x2fc] ;  /* 0x00005f80ff0577ac */ /* 0x000eac0008000800 */
[----:B------:R-:W1:Y:S01]  /*0030*/  S2UR UR6, SR_CTAID.X ;  /* 0x00000000000679c3 */ /* 0x000e620000002500 */
[----:B0-----:R-:W-:Y:S01]  /*0040*/  VIADD R1, R1, 0xffffffd8 ;  /* 0xffffffd801017836 */ /* 0x001fe20000000000 */
[----:B------:R-:W0:Y:S01]  /*0050*/  LDCU UR7, c[0x0][0x398] ;  /* 0x00007300ff0777ac */ /* 0x000e220008000800 */
[----:B------:R-:W3:Y:S05]  /*0060*/  LDCU UR4, c[0x0][0x2f8] ;  /* 0x00005f00ff0477ac */ /* 0x000eea0008000800 */
[----:B------:R-:W1:Y:S01]  /*0070*/  LDC R2, c[0x0][0x360] ;  /* 0x0000d800ff027b82 */ /* 0x000e620000000800 */
[----:B---3--:R-:W-:-:S05]  /*0080*/  IADD3 R6, P1, PT, R1, UR4, RZ ;  /* 0x0000000401067c10 */ /* 0x008fca000ff3e0ff */
[----:B--2---:R-:W-:Y:S02]  /*0090*/  IMAD.X R7, RZ, RZ, UR5, P1 ;  /* 0x00000005ff077e24 */ /* 0x004fe400088e06ff */
[----:B-1----:R-:W-:-:S05]  /*00a0*/  IMAD R2, R2, UR6, R3 ;  /* 0x0000000602027c24 */ /* 0x002fca000f8e0203 */
[----:B0-----:R-:W-:-:S13]  /*00b0*/  ISETP.GE.AND P0, PT, R2, UR7, PT ;  /* 0x0000000702007c0c */ /* 0x001fda000bf06270 */
[----:B------:R-:W-:Y:S05]  /*00c0*/  @P0 EXIT ;  /* 0x000000000000094d */ /* 0x000fea0003800000 */
[----:B------:R-:W0:Y:S01]  /*00d0*/  LDCU.128 UR8, c[0x0][0x380] ;  /* 0x00007000ff0877ac */ /* 0x000e220008000c00 */
[----:B------:R-:W-:Y:S01]  /*00e0*/  IMAD.SHL.U32 R12, R2, 0x4, RZ ;  /* 0x00000004020c7824 */ /* 0x000fe200078e00ff */
[----:B------:R-:W1:Y:S01]  /*00f0*/  LDC.64 R8, c[0x0][0x390] ;  /* 0x0000e400ff087b82 */ /* 0x000e620000000a00 */
[----:B------:R-:W2:Y:S03]  /*0100*/  LDCU.64 UR4, c[0x0][0x358] ;  /* 0x00006b00ff0477ac */ /* 0x000ea60008000a00 */
[----:B------:R-:W-:Y:S02]  /*0110*/  SHF.R.S32.HI R0, RZ, 0x1f, R12 ;  /* 0x0000001fff007819 */ /* 0x000fe4000001140c */
[C---:B0-----:R-:W-:Y:S02]  /*0120*/  IADD3 R10, P0, PT, R12.reuse, UR8, RZ ;  /* 0x000000080c0a7c10 */ /* 0x041fe4000ff1e0ff */
[----:B------:R-:W-:-:S02]  /*0130*/  IADD3 R12, P1, PT, R12, UR10, RZ ;  /* 0x0000000a0c0c7c10 */ /* 0x000fc4000ff3e0ff */
[C---:B------:R-:W-:Y:S02]  /*0140*/  IADD3.X R11, PT, PT, R0.reuse, UR9, RZ, P0, !PT ;  /* 0x00000009000b7c10 */ /* 0x040fe400087fe4ff */
[----:B------:R-:W-:-:S03]  /*0150*/  IADD3.X R13, PT, PT, R0, UR11, RZ, P1, !PT ;  /* 0x0000000b000d7c10 */ /* 0x000fc60008ffe4ff */
[----:B--2---:R-:W2:Y:S04]  /*0160*/  LDG.E R10, desc[UR4][R10.64] ;  /* 0x000000040a0a7981 */ /* 0x004ea8000c1e1900 */
[----:B------:R-:W2:Y:S01]  /*0170*/  LDG.E R13, desc[UR4][R12.64] ;  /* 0x000000040c0d7981 */ /* 0x000ea2000c1e1900 */
[C---:B------:R-:W-:Y:S01]  /*0180*/  ISETP.GT.AND P0, PT, R2.reuse, 0x3, PT ;  /* 0x000000030200780c */ /* 0x040fe20003f04270 */
[----:B-1----:R-:W-:-:S04]  /*0190*/  IMAD.WIDE R8, R2, 0x4, R8 ;  /* 0x0000000402087825 */ /* 0x002fc800078e0208 */
[----:B--2---:R-:W-:-:S05]  /*01a0*/  IDP.4A.S8.S8 R5, R10, R13, RZ ;  /* 0x0000000d0a057226 */ /* 0x004fca00000006ff */
[----:B------:R0:W-:Y:S03]  /*01b0*/  STG.E desc[UR4][R8.64], R5 ;  /* 0x0000000508007986 */ /* 0x0001e6000c101904 */
[----:B------:R-:W-:Y:S05]  /*01c0*/  @P0 EXIT ;  /* 0x000000000000094d */ /* 0x000fea0003800000 */
[----:B------:R-:W-:Y:S01]  /*01d0*/  SHF.R.S32.HI R4, RZ, 0x18, R13 ;  /* 0x00000018ff047819 */ /* 0x000fe2000001140d */
[C---:B------:R-:W-:Y:S01]  /*01e0*/  IMAD.U32 R0, R13.reuse, 0x10000, RZ ;  /* 0x000100000d007824 */ /* 0x040fe200078e00ff */
[C---:B------:R-:W-:Y:S01]  /*01f0*/  PRMT R11, R13.reuse, 0x8880, RZ ;  /* 0x000088800d0b7816 */ /* 0x040fe200000000ff */
[C---:B0-----:R-:W-:Y:S01]  /*0200*/  IMAD.U32 R8, R10.reuse, 0x10000, RZ ;  /* 0x000100000a087824 */ /* 0x041fe200078e00ff */
[C---:B------:R-:W-:Y:S01]  /*0210*/  PRMT R3, R10.reuse, 0x8880, RZ ;  /* 0x000088800a037816 */ /* 0x040fe200000000ff */
[----:B------:R-:W-:Y:S01]  /*0220*/  IMAD.SHL.U32 R9, R10, 0x100, RZ ;  /* 0x000001000a097824 */ /* 0x000fe200078e00ff */
[----:B------:R-:W-:Y:S01]  /*0230*/  SHF.R.S32.HI R10, RZ, 0x18, R10 ;  /* 0x00000018ff0a7819 */ /* 0x000fe2000001140a */
[----:B------:R-:W-:Y:S01]  /*0240*/  IMAD.SHL.U32 R13, R13, 0x100, RZ ;  /* 0x000001000d0d7824 */ /* 0x000fe200078e00ff */
[----:B------:R-:W-:Y:S01]  /*0250*/  SHF.R.S32.HI R8, RZ, 0x18, R8 ;  /* 0x00000018ff087819 */ /* 0x000fe20000011408 */
[----:B------:R0:W-:Y:S01]  /*0260*/  STL.64 [R1], R2 ;  /* 0x0000000201007387 */ /* 0x0001e20000100a00 */
[----:B------:R-:W-:Y:S01]  /*0270*/  SHF.R.S32.HI R9, RZ, 0x18, R9 ;  /* 0x00000018ff097819 */ /* 0x000fe20000011409 */
[----:B------:R-:W1:Y:S01]  /*0280*/  LDCU.64 UR4, c[0x4][0x8] ;  /* 0x01000100ff0477ac */ /* 0x000e620008000a00 */
[----:B------:R-:W-:Y:S01]  /*0290*/  SHF.R.S32.HI R12, RZ, 0x18, R0 ;  /* 0x00000018ff0c7819 */ /* 0x000fe20000011400 */
[----:B------:R-:W-:Y:S01]  /*02a0*/  STL.64 [R1+0x10], R10 ;  /* 0x0000100a01007387 */ /* 0x000fe20000100a00 */
[----:B------:R-:W-:-:S02]  /*02b0*/  SHF.R.S32.HI R13, RZ, 0x18, R13 ;  /* 0x00000018ff0d7819 */ /* 0x000fc4000001140d */
[----:B------:R-:W-:Y:S01]  /*02c0*/  MOV R0, 0x0 ;  /* 0x0000000000007802 */ /* 0x000fe20000000f00 */
[----:B------:R-:W-:Y:S04]  /*02d0*/  STL.64 [R1+0x8], R8 ;  /* 0x0000080801007387 */ /* 0x000fe80000100a00 */
[----:B------:R-:W-:Y:S01]  /*02e0*/  STL.64 [R1+0x18], R12 ;  /* 0x0000180c01007387 */ /* 0x000fe20000100a00 */
[----:B0-----:R0:W2:Y:S03]  /*02f0*/  LDC.64 R2, c[0x4][R0] ;  /* 0x0100000000027b82 */ /* 0x0010a60000000a00 */
[----:B------:R1:W-:Y:S02]  /*0300*/  STL.64 [R1+0x20], R4 ;  /* 0x0000200401007387 */ /* 0x0003e40000100a00 */
[----:B-1----:R-:W-:-:S02]  /*0310*/  IMAD.U32 R4, RZ, RZ, UR4 ;  /* 0x00000004ff047e24 */ /* 0x002fc4000f8e00ff */
[----:B0-----:R-:W-:-:S07]  /*0320*/  IMAD.U32 R5, RZ, RZ, UR5 ;  /* 0x00000005ff057e24 */ /* 0x001fce000f8e00ff */
[----:B------:R-:W-:-:S07]  /*0330*/  LEPC R20, `(.L_x_0) ;  /* 0x000000001014794e */ /* 0x000fce0000000000 */
[----:B--2---:R-:W-:Y:S05]  /*0340*/  CALL.ABS.NOINC R2 ;  /* 0x0000000002007343 */ /* 0x004fea0003c00000 */
.L_x_0:
[----:B------:R-:W-:Y:S05]  /*0350*/  EXIT ;  /* 0x000000000000794d */ /* 0x000fea0003800000 */
.L_x_1:
[----:B------:R-:W-:-:S00]  /*0360*/  BRA `(.L_x_1) ;  /* 0xfffffffc00fc7947 */ /* 0x000fc0000383ffff */
[----:B------:R-:W-:-:S00]  /*0370*/  NOP ;  /* 0x0000000000007918 */ /* 0x000fc00000000000 */
        /* <DEDUP_REMOVED lines=8> */
.L_x_2:


//--------------------- .nv.global.init           --------------------------
	.section	.nv.global.init,"aw",@progbits
.nv.global.init:
	.type		$str,@object
	.size		$str,(.L_0 - $str)
$str:
        /*0000*/ 	.byte	0x43, 0x55, 0x44, 0x41, 0x20, 0x74, 0x65, 0x73, 0x74, 0x20, 0x25, 0x64, 0x3a, 0x20, 0x61, 0x3d
        /*0010*/ 	.byte	0x5b, 0x25, 0x64, 0x2c, 0x25, 0x64, 0x2c, 0x25, 0x64, 0x2c, 0x25, 0x64, 0x5d, 0x20, 0x62, 0x3d
        /*0020*/ 	.byte	0x5b, 0x25, 0x64, 0x2c, 0x25, 0x64, 0x2c, 0x25, 0x64, 0x2c, 0x25, 0x64, 0x5d, 0x20, 0x2d, 0x3e
        /*0030*/ 	.byte	0x20, 0x25, 0x64, 0x5c, 0x6e, 0x00
.L_0:


//--------------------- .nv.shared.reserved.0     --------------------------
	.section	.nv.shared.reserved.0,"aw",@nobits
	.weak		__nv_reservedSMEM_offset_0_alias
	.size		__nv_reservedSMEM_offset_0_alias, 0, 64
	.other		__nv_reservedSMEM_offset_0_alias,@"STO_CUDA_RESERVED_SHARED STV_DEFAULT"
__nv_reservedSMEM_offset_0_alias:
	.zero		0
	.zero		64


//--------------------- .nv.constant0._Z18verify_dot4_kernelPcS_Pii --------------------------
	.section	.nv.constant0._Z18verify_dot4_kernelPcS_Pii,"a",@progbits
	.sectionflags	@""
	.align	4
.nv.constant0._Z18verify_dot4_kernelPcS_Pii:
	.zero		924


//--------------------- SYMBOLS --------------------------

	.type		.nv.reservedSmem.offset0,@object
	.size		.nv.reservedSmem.offset0,0x4
	.type		vprintf,@function
